	.headerflags	@"EF_CUDA_TEXMODE_UNIFIED EF_CUDA_64BIT_ADDRESS EF_CUDA_ACCELERATORS EF_CUDA_SM90 EF_CUDA_VIRTUAL_SM(EF_CUDA_SM90)"
	.elftype	@"ET_EXEC"


//--------------------- .nv.info                  --------------------------
	.section	.nv.info,"",@"SHT_CUDA_INFO"
	.align	4


	//----- nvinfo : EIATTR_REGCOUNT
	.align		4
        /*0000*/ 	.byte	0x04, 0x2f
        /*0002*/ 	.short	(.L_1 - .L_0)
	.align		4
.L_0:
        /*0004*/ 	.word	index@(triton_poi_fused_convolution_leaky_relu_17)
        /*0008*/ 	.word	0x00000014


	//----- nvinfo : EIATTR_MIN_STACK_SIZE
	.align		4
.L_1:
        /*000c*/ 	.byte	0x04, 0x12
        /*000e*/ 	.short	(.L_3 - .L_2)
	.align		4
.L_2:
        /*0010*/ 	.word	index@(triton_poi_fused_convolution_leaky_relu_17)
        /*0014*/ 	.word	0x00000000


	//----- nvinfo : EIATTR_FRAME_SIZE
	.align		4
.L_3:
        /*0018*/ 	.byte	0x04, 0x11
        /*001a*/ 	.short	(.L_5 - .L_4)
	.align		4
.L_4:
        /*001c*/ 	.word	index@(triton_poi_fused_convolution_leaky_relu_17)
        /*0020*/ 	.word	0x00000000


	//----- nvinfo : EIATTR_MIN_STACK_SIZE
	.align		4
.L_5:
        /*0024*/ 	.byte	0x04, 0x12
        /*0026*/ 	.short	(.L_7 - .L_6)
	.align		4
.L_6:
        /*0028*/ 	.word	index@(triton_poi_fused_convolution_leaky_relu_17)
        /*002c*/ 	.word	0x00000000
.L_7:


//--------------------- .nv.info.triton_poi_fused_convolution_leaky_relu_17 --------------------------
	.section	.nv.info.triton_poi_fused_convolution_leaky_relu_17,"",@"SHT_CUDA_INFO"
	.sectionflags	@""
	.align	4


	//----- nvinfo : EIATTR_CUDA_API_VERSION
	.align		4
        /*0000*/ 	.byte	0x04, 0x37
        /*0002*/ 	.short	(.L_9 - .L_8)
.L_8:
        /*0004*/ 	.word	0x0000007c


	//----- nvinfo : EIATTR_KPARAM_INFO
	.align		4
.L_9:
        /*0008*/ 	.byte	0x04, 0x17
        /*000a*/ 	.short	(.L_11 - .L_10)
.L_10:
        /*000c*/ 	.word	0x00000000
        /*0010*/ 	.short	0x0005
        /*0012*/ 	.short	0x0028
        /*0014*/ 	.byte	0x00, 0xf0, 0x11, 0x00


	//----- nvinfo : EIATTR_KPARAM_INFO
	.align		4
.L_11:
        /*0018*/ 	.byte	0x04, 0x17
        /*001a*/ 	.short	(.L_13 - .L_12)
.L_12:
        /*001c*/ 	.word	0x00000000
        /*0020*/ 	.short	0x0004
        /*0022*/ 	.short	0x0020
        /*0024*/ 	.byte	0x00, 0xf4, 0x21, 0x00


	//----- nvinfo : EIATTR_KPARAM_INFO
	.align		4
.L_13:
        /*0028*/ 	.byte	0x04, 0x17
        /*002a*/ 	.short	(.L_15 - .L_14)
.L_14:
        /*002c*/ 	.word	0x00000000
        /*0030*/ 	.short	0x0003
        /*0032*/ 	.short	0x0018
        /*0034*/ 	.byte	0x00, 0xf4, 0x21, 0x00


	//----- nvinfo : EIATTR_KPARAM_INFO
	.align		4
.L_15:
        /*0038*/ 	.byte	0x04, 0x17
        /*003a*/ 	.short	(.L_17 - .L_16)
.L_16:
        /*003c*/ 	.word	0x00000000
        /*0040*/ 	.short	0x0002
        /*0042*/ 	.short	0x0010
        /*0044*/ 	.byte	0x00, 0xf4, 0x21, 0x00


	//----- nvinfo : EIATTR_KPARAM_INFO
	.align		4
.L_17:
        /*0048*/ 	.byte	0x04, 0x17
        /*004a*/ 	.short	(.L_19 - .L_18)
.L_18:
        /*004c*/ 	.word	0x00000000
        /*0050*/ 	.short	0x0001
        /*0052*/ 	.short	0x0008
        /*0054*/ 	.byte	0x00, 0xf4, 0x21, 0x00


	//----- nvinfo : EIATTR_KPARAM_INFO
	.align		4
.L_19:
        /*0058*/ 	.byte	0x04, 0x17
        /*005a*/ 	.short	(.L_21 - .L_20)
.L_20:
        /*005c*/ 	.word	0x00000000
        /*0060*/ 	.short	0x0000
        /*0062*/ 	.short	0x0000
        /*0064*/ 	.byte	0x00, 0xf4, 0x21, 0x00


	//----- nvinfo : EIATTR_SPARSE_MMA_MASK
	.align		4
.L_21:
        /*0068*/ 	.byte	0x03, 0x50
        /*006a*/ 	.short	0x0000


	//----- nvinfo : EIATTR_MAXREG_COUNT
	.align		4
        /*006c*/ 	.byte	0x03, 0x1b
        /*006e*/ 	.short	0x00ff


	//----- nvinfo : EIATTR_EXIT_INSTR_OFFSETS
	.align		4
        /*0070*/ 	.byte	0x04, 0x1c
        /*0072*/ 	.short	(.L_23 - .L_22)


	//   ....[0]....
.L_22:
        /*0074*/ 	.word	0x000002c0


	//   ....[1]....
        /*0078*/ 	.word	0x000002e0


	//----- nvinfo : EIATTR_REQNTID
	.align		4
.L_23:
        /*007c*/ 	.byte	0x04, 0x10
        /*007e*/ 	.short	(.L_25 - .L_24)
.L_24:
        /*0080*/ 	.word	0x00000080
        /*0084*/ 	.word	0x00000001
        /*0088*/ 	.word	0x00000001


	//----- nvinfo : EIATTR_CBANK_PARAM_SIZE
	.align		4
.L_25:
        /*008c*/ 	.byte	0x03, 0x19
        /*008e*/ 	.short	0x002c


	//----- nvinfo : EIATTR_PARAM_CBANK
	.align		4
        /*0090*/ 	.byte	0x04, 0x0a
        /*0092*/ 	.short	(.L_27 - .L_26)
	.align		4
.L_26:
        /*0094*/ 	.word	index@(.nv.constant0.triton_poi_fused_convolution_leaky_relu_17)
        /*0098*/ 	.short	0x0210
        /*009a*/ 	.short	0x002c


	//----- nvinfo : EIATTR_SW_WAR
	.align		4
.L_27:
        /*009c*/ 	.byte	0x04, 0x36
        /*009e*/ 	.short	(.L_29 - .L_28)
.L_28:
        /*00a0*/ 	.word	0x00000008
.L_29:


//--------------------- .nv.callgraph             --------------------------
	.section	.nv.callgraph,"",@"SHT_CUDA_CALLGRAPH"
	.align	4
	.sectionentsize	8
	.align		4
        /*0000*/ 	.word	0x00000000
	.align		4
        /*0004*/ 	.word	0xffffffff
	.align		4
        /*0008*/ 	.word	0x00000000
	.align		4
        /*000c*/ 	.word	0xfffffffe
	.align		4
        /*0010*/ 	.word	0x00000000
	.align		4
        /*0014*/ 	.word	0xfffffffd
	.align		4
        /*0018*/ 	.word	0x00000000
	.align		4
        /*001c*/ 	.word	0xfffffffc


//--------------------- .text.triton_poi_fused_convolution_leaky_relu_17 --------------------------
	.section	.text.triton_poi_fused_convolution_leaky_relu_17,"ax",@progbits
	.align	128
        .global         triton_poi_fused_convolution_leaky_relu_17
        .type           triton_poi_fused_convolution_leaky_relu_17,@function
        .size           triton_poi_fused_convolution_leaky_relu_17,(.L_x_1 - triton_poi_fused_convolution_leaky_relu_17)
        .other          triton_poi_fused_convolution_leaky_relu_17,@"STO_CUDA_ENTRY STV_DEFAULT"
triton_poi_fused_convolution_leaky_relu_17:
.text.triton_poi_fused_convolution_leaky_relu_17:
[----:B------:R-:W0:Y:S02]  /*0000*/  LDC R1, c[0x0][0x28] ;  /* 0x00000a00ff017b82 */ /* 0x000e240000000800 */
[----:B------:R-:W1:Y:S01]  /*0010*/  S2R R2, SR_TID.X ;  /* 0x0000000000027919 */ /* 0x000e620000002100 */
[----:B------:R-:W2:Y:S01]  /*0020*/  LDC.64 R6, c[0x0][0x220] ;  /* 0x00008800ff067b82 */ /* 0x000ea20000000a00 */
[----:B------:R-:W-:Y:S01]  /*0030*/  CS2R R12, SRZ ;  /* 0x00000000000c7805 */ /* 0x000fe2000001ff00 */
[----:B------:R-:W-:Y:S01]  /*0040*/  ULDC.64 UR4, c[0x0][0x208] ;  /* 0x0000820000047ab9 */ /* 0x000fe20000000a00 */
[----:B------:R-:W3:Y:S01]  /*0050*/  S2R R3, SR_CTAID.X ;  /* 0x0000000000037919 */ /* 0x000ee20000002500 */
[----:B------:R-:W-:-:S04]  /*0060*/  ULDC.64 UR6, c[0x0][0x228] ;  /* 0x00008a0000067ab9 */ /* 0x000fc80000000a00 */
[----:B------:R-:W4:Y:S01]  /*0070*/  LDC.64 R4, c[0x0][0x210] ;  /* 0x00008400ff047b82 */ /* 0x000f220000000a00 */
[----:B-1----:R-:W-:-:S05]  /*0080*/  LOP3.LUT R2, R2, 0x7f, RZ, 0xc0, !PT ;  /* 0x0000007f02027812 */ /* 0x002fca00078ec0ff */
[----:B---3--:R-:W-:Y:S02]  /*0090*/  IMAD R3, R3, 0x80, R2 ;  /* 0x0000008003037824 */ /* 0x008fe400078e0202 */
[----:B------:R-:W-:Y:S02]  /*00a0*/  IMAD.MOV.U32 R2, RZ, RZ, RZ ;  /* 0x000000ffff027224 */ /* 0x000fe400078e00ff */
[C---:B----4-:R-:W-:Y:S01]  /*00b0*/  IMAD.WIDE R4, R3.reuse, 0x4, R4 ;  /* 0x0000000403047825 */ /* 0x050fe200078e0204 */
[----:B------:R-:W-:-:S03]  /*00c0*/  ISETP.GE.AND P0, PT, R3, 0xe00, PT ;  /* 0x00000e000300780c */ /* 0x000fc60003f06270 */
[----:B------:R-:W-:-:S05]  /*00d0*/  IMAD.HI R0, R3, -0x6db6db6d, R2 ;  /* 0x9249249303007827 */ /* 0x000fca00078e0202 */
[----:B------:R-:W-:-:S04]  /*00e0*/  SHF.R.U32.HI R9, RZ, 0x1f, R0 ;  /* 0x0000001fff097819 */ /* 0x000fc80000011600 */
[----:B------:R-:W-:Y:S02]  /*00f0*/  LEA.HI.SX32 R0, R0, R9, 0x1c ;  /* 0x0000000900007211 */ /* 0x000fe400078fe2ff */
[----:B------:R-:W1:Y:S02]  /*0100*/  LDC.64 R8, c[0x0][0x218] ;  /* 0x00008600ff087b82 */ /* 0x000e640000000a00 */
[----:B------:R-:W-:-:S04]  /*0110*/  SHF.R.S32.HI R11, RZ, 0x1f, R0 ;  /* 0x0000001fff0b7819 */ /* 0x000fc80000011400 */
[----:B------:R-:W-:-:S04]  /*0120*/  LEA.HI R11, R11, R0, RZ, 0x5 ;  /* 0x000000000b0b7211 */ /* 0x000fc800078f28ff */
[----:B------:R-:W-:-:S05]  /*0130*/  LOP3.LUT R11, R11, 0xffffffe0, RZ, 0xc0, !PT ;  /* 0xffffffe00b0b7812 */ /* 0x000fca00078ec0ff */
[----:B------:R-:W-:Y:S02]  /*0140*/  IMAD.IADD R11, R0, 0x1, -R11 ;  /* 0x00000001000b7824 */ /* 0x000fe400078e0a0b */
[----:B------:R-:W-:Y:S02]  /*0150*/  IMAD.MOV.U32 R0, RZ, RZ, RZ ;  /* 0x000000ffff007224 */ /* 0x000fe400078e00ff */
[----:B--2---:R-:W-:-:S04]  /*0160*/  IMAD.WIDE R6, R11, 0x4, R6 ;  /* 0x000000040b067825 */ /* 0x004fc800078e0206 */
[----:B------:R-:W2:Y:S04]  /*0170*/  @!P0 LDG.E R0, desc[UR4][R4.64] ;  /* 0x0000000404008981 */ /* 0x000ea8000c1e1900 */
[----:B------:R-:W2:Y:S01]  /*0180*/  @!P0 LDG.E.EL R13, desc[UR4][R6.64] ;  /* 0x00000004060d8981 */ /* 0x000ea2000c2e1900 */
[----:B-1----:R-:W-:-:S05]  /*0190*/  IMAD.WIDE R8, R3, 0x4, R8 ;  /* 0x0000000403087825 */ /* 0x002fca00078e0208 */
[----:B------:R-:W3:Y:S01]  /*01a0*/  @!P0 LDG.E R12, desc[UR4][R8.64] ;  /* 0x00000004080c8981 */ /* 0x000ee2000c1e1900 */
[----:B------:R-:W-:Y:S02]  /*01b0*/  SHF.R.S32.HI R14, RZ, 0x1f, R3 ;  /* 0x0000001fff0e7819 */ /* 0x000fe40000011403 */
[----:B------:R-:W-:-:S04]  /*01c0*/  IADD3 R10, P2, R3, UR6, RZ ;  /* 0x00000006030a7c10 */ /* 0x000fc8000ff5e0ff */
[----:B------:R-:W-:Y:S01]  /*01d0*/  IADD3.X R11, R14, UR7, RZ, P2, !PT ;  /* 0x000000070e0b7c10 */ /* 0x000fe200097fe4ff */
[----:B------:R-:W-:Y:S02]  /*01e0*/  ULDC.64 UR6, c[0x0][0x230] ;  /* 0x00008c0000067ab9 */ /* 0x000fe40000000a00 */
[----:B------:R-:W-:-:S04]  /*01f0*/  IADD3 R2, P2, R3, UR6, RZ ;  /* 0x0000000603027c10 */ /* 0x000fc8000ff5e0ff */
[----:B------:R-:W-:Y:S02]  /*0200*/  IADD3.X R3, R14, UR7, RZ, P2, !PT ;  /* 0x000000070e037c10 */ /* 0x000fe400097fe4ff */
[----:B--2---:R-:W-:Y:S01]  /*0210*/  FSETP.GT.AND P1, PT, R0, -R13, PT ;  /* 0x8000000d0000720b */ /* 0x004fe20003f24000 */
[----:B------:R-:W-:-:S03]  /*0220*/  FADD R7, R13, R0 ;  /* 0x000000000d077221 */ /* 0x000fc60000000000 */
[----:B------:R-:W-:Y:S02]  /*0230*/  SEL R15, RZ, 0x1, !P1 ;  /* 0x00000001ff0f7807 */ /* 0x000fe40004800000 */
[----:B---3--:R-:W-:Y:S01]  /*0240*/  FSETP.GT.AND P3, PT, R13, -R12, PT ;  /* 0x8000000c0d00720b */ /* 0x008fe20003f64000 */
[----:B------:R-:W-:Y:S02]  /*0250*/  FADD R13, R12, R13 ;  /* 0x0000000d0c0d7221 */ /* 0x000fe40000000000 */
[----:B------:R1:W-:Y:S01]  /*0260*/  @!P0 STG.E.U8 desc[UR4][R10.64], R15 ;  /* 0x0000000f0a008986 */ /* 0x0003e2000c101104 */
[----:B------:R-:W-:-:S03]  /*0270*/  SEL R17, RZ, 0x1, !P3 ;  /* 0x00000001ff117807 */ /* 0x000fc60005800000 */
[----:B------:R-:W-:-:S05]  /*0280*/  @!P1 FMUL R7, R7, 0.10000000149011611938 ;  /* 0x3dcccccd07079820 */ /* 0x000fca0000400000 */
[----:B------:R1:W-:Y:S01]  /*0290*/  @!P0 STG.E desc[UR4][R4.64], R7 ;  /* 0x0000000704008986 */ /* 0x0003e2000c101904 */
[----:B------:R-:W-:-:S03]  /*02a0*/  @!P3 FMUL R13, R13, 0.10000000149011611938 ;  /* 0x3dcccccd0d0db820 */ /* 0x000fc60000400000 */
[----:B------:R1:W-:Y:S01]  /*02b0*/  @!P0 STG.E.U8 desc[UR4][R2.64], R17 ;  /* 0x0000001102008986 */ /* 0x0003e2000c101104 */
[----:B------:R-:W-:Y:S05]  /*02c0*/  @P0 EXIT ;  /* 0x000000000000094d */ /* 0x000fea0003800000 */
[----:B------:R-:W-:Y:S01]  /*02d0*/  STG.E desc[UR4][R8.64], R13 ;  /* 0x0000000d08007986 */ /* 0x000fe2000c101904 */
[----:B------:R-:W-:Y:S05]  /*02e0*/  EXIT ;  /* 0x000000000000794d */ /* 0x000fea0003800000 */
.L_x_0:
[----:B------:R-:W-:-:S00]  /*02f0*/  BRA `(.L_x_0) ;  /* 0xfffffffc00fc7947 */ /* 0x000fc0000383ffff */
[----:B------:R-:W-:-:S00]  /*0300*/  NOP ;  /* 0x0000000000007918 */ /* 0x000fc00000000000 */
[----:B------:R-:W-:-:S00]  /*0310*/  NOP ;  /* 0x0000000000007918 */ /* 0x000fc00000000000 */
[----:B------:R-:W-:-:S00]  /*0320*/  NOP ;  /* 0x0000000000007918 */ /* 0x000fc00000000000 */
[----:B------:R-:W-:-:S00]  /*0330*/  NOP ;  /* 0x0000000000007918 */ /* 0x000fc00000000000 */
[----:B------:R-:W-:-:S00]  /*0340*/  NOP ;  /* 0x0000000000007918 */ /* 0x000fc00000000000 */
[----:B------:R-:W-:-:S00]  /*0350*/  NOP ;  /* 0x0000000000007918 */ /* 0x000fc00000000000 */
[----:B------:R-:W-:-:S00]  /*0360*/  NOP ;  /* 0x0000000000007918 */ /* 0x000fc00000000000 */
[----:B------:R-:W-:-:S00]  /*0370*/  NOP ;  /* 0x0000000000007918 */ /* 0x000fc00000000000 */
.L_x_1:


//--------------------- .nv.constant0.triton_poi_fused_convolution_leaky_relu_17 --------------------------
	.section	.nv.constant0.triton_poi_fused_convolution_leaky_relu_17,"a",@progbits
	.sectionflags	@""
	.align	4
.nv.constant0.triton_poi_fused_convolution_leaky_relu_17:
	.zero		572
